//
// Generated by NVIDIA NVVM Compiler
//
// Compiler Build ID: CL-36424714
// Cuda compilation tools, release 13.0, V13.0.88
// Based on NVVM 20.0.0
//

.version 9.0
.target sm_100
.address_size 64

	// .globl	_Z17print_cord_kernelv
.extern .func  (.param .b32 func_retval0) vprintf
(
	.param .b64 vprintf_param_0,
	.param .b64 vprintf_param_1
)
;
.global .align 1 .b8 $str[63] = {98, 108, 111, 99, 107, 32, 105, 100, 120, 58, 32, 40, 37, 51, 100, 44, 32, 37, 51, 100, 44, 32, 37, 51, 100, 41, 44, 32, 116, 104, 114, 101, 97, 100, 32, 105, 100, 120, 58, 32, 37, 51, 100, 44, 32, 99, 111, 114, 100, 58, 32, 40, 37, 51, 100, 44, 32, 37, 51, 100, 41, 10};

.visible .entry _Z17print_cord_kernelv()
{
	.local .align 8 .b8 	__local_depot0[24];
	.reg .b64 	%SP;
	.reg .b64 	%SPL;
	.reg .b32 	%r<15>;
	.reg .b64 	%rd<5>;

	mov.u64 	%SPL, __local_depot0;
	cvta.local.u64 	%SP, %SPL;
	add.u64 	%rd1, %SP, 0;
	add.u64 	%rd2, %SPL, 0;
	mov.u32 	%r1, %tid.z;
	mov.u32 	%r2, %ntid.x;
	mov.u32 	%r3, %ntid.y;
	mov.u32 	%r4, %tid.y;
	mov.u32 	%r5, %tid.x;
	mad.lo.s32 	%r6, %r3, %r1, %r4;
	mad.lo.s32 	%r7, %r6, %r2, %r5;
	mov.u32 	%r8, %ctaid.x;
	mad.lo.s32 	%r9, %r8, %r2, %r5;
	mov.u32 	%r10, %ctaid.y;
	mad.lo.s32 	%r11, %r10, %r3, %r4;
	mov.u32 	%r12, %ctaid.z;
	st.local.v2.u32 	[%rd2], {%r12, %r10};
	st.local.v2.u32 	[%rd2+8], {%r8, %r7};
	st.local.v2.u32 	[%rd2+16], {%r9, %r11};
	mov.u64 	%rd3, $str;
	cvta.global.u64 	%rd4, %rd3;
	{ // callseq 0, 0
	.param .b64 param0;
	st.param.b64 	[param0], %rd4;
	.param .b64 param1;
	st.param.b64 	[param1], %rd1;
	.param .b32 retval0;
	call.uni (retval0), 
	vprintf, 
	(
	param0, 
	param1
	);
	ld.param.b32 	%r13, [retval0];
	} // callseq 0
	ret;

}


// ===== COMPILED SASS (sm_100) =====

	.target	sm_100

	.elftype	@"ET_EXEC"


//--------------------- .note.nv.tkinfo           --------------------------
	.section	.note.nv.tkinfo,"",@"SHT_NOTE"
	.sectionflags	@"SHF_NOTE_NV_TKINFO"
	.tkinfo
        /*0018*/ 	.word	0x00000002
        /*0030*/ 	.string	""
        /*0030*/ 	.string	"ptxas"
        /*0030*/ 	.string	"Cuda compilation tools, release 13.0, V13.0.88"
        /*0030*/ 	.string	"Build cuda_13.0.r13.0/compiler.36424714_0"
        /*0030*/ 	.string	"-arch sm_100 -m 64 "



//--------------------- .note.nv.cuinfo           --------------------------
	.section	.note.nv.cuinfo,"",@"SHT_NOTE"
	.sectionflags	@"SHF_NOTE_NV_CUINFO"
        /*0018*/ 	.short	0x0002
        /*001a*/ 	.short	0x0064
        /*001c*/ 	.short	0x0082
	.zero		2


//--------------------- .nv.info                  --------------------------
	.section	.nv.info,"",@"SHT_CUDA_INFO"
	.align	4


	//----- nvinfo : EIATTR_REGCOUNT
	.align		4
        /*0000*/ 	.byte	0x04, 0x2f
        /*0002*/ 	.short	(.L_2 - .L_1)
	.align		4
.L_1:
        /*0004*/ 	.word	index@(_Z17print_cord_kernelv)
        /*0008*/ 	.word	0x00000018


	//----- nvinfo : EIATTR_FRAME_SIZE
	.align		4
.L_2:
        /*000c*/ 	.byte	0x04, 0x11
        /*000e*/ 	.short	(.L_4 - .L_3)
	.align		4
.L_3:
        /*0010*/ 	.word	index@(_Z17print_cord_kernelv)
        /*0014*/ 	.word	0x00000018


	//----- nvinfo : EIATTR_MIN_STACK_SIZE
	.align		4
.L_4:
        /*0018*/ 	.byte	0x04, 0x12
        /*001a*/ 	.short	(.L_6 - .L_5)
	.align		4
.L_5:
        /*001c*/ 	.word	index@(_Z17print_cord_kernelv)
        /*0020*/ 	.word	0x00000018
.L_6:


//--------------------- .nv.compat                --------------------------
	.section	.nv.compat,"",@"SHT_CUDA_COMPAT_INFO"
	.align	4
        /*0000*/ 	.byte	0x02, 0x09, 0x00, 0x00, 0x02, 0x02, 0x01, 0x00, 0x02, 0x05, 0x05, 0x00, 0x03, 0x07, 0x01, 0x01
        /*0010*/ 	.byte	0x02, 0x03, 0x00, 0x00, 0x02, 0x06, 0x01, 0x00, 0x04, 0x0b, 0x08, 0x00, 0x09, 0x00, 0x00, 0x00
        /*0020*/ 	.byte	0x00, 0x00, 0x00, 0x00


//--------------------- .nv.info._Z17print_cord_kernelv --------------------------
	.section	.nv.info._Z17print_cord_kernelv,"",@"SHT_CUDA_INFO"
	.sectionflags	@""
	.align	4


	//----- nvinfo : EIATTR_CUDA_API_VERSION
	.align		4
        /*0000*/ 	.byte	0x04, 0x37
        /*0002*/ 	.short	(.L_8 - .L_7)
.L_7:
        /*0004*/ 	.word	0x00000082


	//----- nvinfo : EIATTR_SPARSE_MMA_MASK
	.align		4
.L_8:
        /*0008*/ 	.byte	0x03, 0x50
        /*000a*/ 	.short	0x0000


	//----- nvinfo : EIATTR_MAXREG_COUNT
	.align		4
        /*000c*/ 	.byte	0x03, 0x1b
        /*000e*/ 	.short	0x00ff


	//----- nvinfo : EIATTR_EXTERNS
	.align		4
        /*0010*/ 	.byte	0x04, 0x0f
        /*0012*/ 	.short	(.L_10 - .L_9)


	//   ....[0]....
	.align		4
.L_9:
        /*0014*/ 	.word	index@(vprintf)


	//----- nvinfo : EIATTR_MERCURY_ISA_VERSION
	.align		4
.L_10:
        /*0018*/ 	.byte	0x03, 0x5f
        /*001a*/ 	.short	0x0101


	//----- nvinfo : EIATTR_VRC_CTA_INIT_COUNT
	.align		4
        /*001c*/ 	.byte	0x02, 0x4a
	.zero		1
	.zero		1


	//----- nvinfo : EIATTR_SYSCALL_OFFSETS
	.align		4
        /*0020*/ 	.byte	0x04, 0x46
        /*0022*/ 	.short	(.L_12 - .L_11)


	//   ....[0]....
.L_11:
        /*0024*/ 	.word	0x000001b0


	//----- nvinfo : EIATTR_EXIT_INSTR_OFFSETS
	.align		4
.L_12:
        /*0028*/ 	.byte	0x04, 0x1c
        /*002a*/ 	.short	(.L_14 - .L_13)


	//   ....[0]....
.L_13:
        /*002c*/ 	.word	0x000001c0


	//----- nvinfo : EIATTR_SW_WAR
	.align		4
.L_14:
        /*0030*/ 	.byte	0x04, 0x36
        /*0032*/ 	.short	(.L_16 - .L_15)
.L_15:
        /*0034*/ 	.word	0x00000008
.L_16:


//--------------------- .nv.callgraph             --------------------------
	.section	.nv.callgraph,"",@"SHT_CUDA_CALLGRAPH"
	.align	4
	.sectionentsize	8
	.align		4
        /*0000*/ 	.word	0x00000000
	.align		4
        /*0004*/ 	.word	0xffffffff
	.align		4
        /*0008*/ 	.word	index@(_Z17print_cord_kernelv)
	.align		4
        /*000c*/ 	.word	index@(vprintf)
	.align		4
        /*0010*/ 	.word	0x00000000
	.align		4
        /*0014*/ 	.word	0xfffffffe
	.align		4
        /*0018*/ 	.word	0x00000000
	.align		4
        /*001c*/ 	.word	0xfffffffd
	.align		4
        /*0020*/ 	.word	0x00000000
	.align		4
        /*0024*/ 	.word	0xfffffffc


//--------------------- .nv.constant4             --------------------------
	.section	.nv.constant4,"a",@progbits
	.align	8
	.align		8
.nv.constant4:
        /*0000*/ 	.dword	vprintf
	.align		8
        /*0008*/ 	.dword	$str


//--------------------- .text._Z17print_cord_kernelv --------------------------
	.section	.text._Z17print_cord_kernelv,"ax",@progbits
	.align	128
        .global         _Z17print_cord_kernelv
        .type           _Z17print_cord_kernelv,@function
        .size           _Z17print_cord_kernelv,(.L_x_2 - _Z17print_cord_kernelv)
        .other          _Z17print_cord_kernelv,@"STO_CUDA_ENTRY STV_DEFAULT"
_Z17print_cord_kernelv:
.text._Z17print_cord_kernelv:
[----:B------:R-:W0:Y:S01]  /*0000*/  LDC R1, c[0x0][0x37c] ;  /* 0x0000df00ff017b82 */ /* 0x000e220000000800 */
[----:B------:R-:W1:Y:S01]  /*0010*/  S2R R11, SR_TID.Z ;  /* 0x00000000000b7919 */ /* 0x000e620000002300 */
[----:B------:R-:W2:Y:S01]  /*0020*/  LDCU UR5, c[0x0][0x2fc] ;  /* 0x00005f80ff0577ac */ /* 0x000ea20008000800 */
[----:B0-----:R-:W-:Y:S01]  /*0030*/  IADD3 R1, PT, PT, R1, -0x18, RZ ;  /* 0xffffffe801017810 */ /* 0x001fe20007ffe0ff */
[----:B------:R-:W1:Y:S01]  /*0040*/  S2R R0, SR_TID.Y ;  /* 0x0000000000007919 */ /* 0x000e620000002200 */
[----:B------:R-:W0:Y:S01]  /*0050*/  LDCU UR6, c[0x0][0x360] ;  /* 0x00006c00ff0677ac */ /* 0x000e220008000800 */
[----:B------:R-:W0:Y:S01]  /*0060*/  S2R R4, SR_TID.X ;  /* 0x0000000000047919 */ /* 0x000e220000002100 */
[----:B------:R-:W1:Y:S01]  /*0070*/  LDCU UR7, c[0x0][0x364] ;  /* 0x00006c80ff0777ac */ /* 0x000e620008000800 */
[----:B------:R-:W3:Y:S01]  /*0080*/  S2R R10, SR_CTAID.X ;  /* 0x00000000000a7919 */ /* 0x000ee20000002500 */
[----:B------:R-:W4:Y:S01]  /*0090*/  LDCU UR4, c[0x0][0x2f8] ;  /* 0x00005f00ff0477ac */ /* 0x000f220008000800 */
[----:B------:R-:W5:Y:S01]  /*00a0*/  S2R R13, SR_CTAID.Y ;  /* 0x00000000000d7919 */ /* 0x000f620000002600 */
[----:B------:R-:W5:Y:S01]  /*00b0*/  S2R R12, SR_CTAID.Z ;  /* 0x00000000000c7919 */ /* 0x000f620000002700 */
[----:B----4-:R-:W-:-:S04]  /*00c0*/  IADD3 R6, P0, PT, R1, UR4, RZ ;  /* 0x0000000401067c10 */ /* 0x010fc8000ff1e0ff */
[----:B--2---:R-:W-:Y:S01]  /*00d0*/  IADD3.X R7, PT, PT, RZ, UR5, RZ, P0, !PT ;  /* 0x00000005ff077c10 */ /* 0x004fe200087fe4ff */
[----:B-1----:R-:W-:-:S04]  /*00e0*/  IMAD R11, R11, UR7, R0 ;  /* 0x000000070b0b7c24 */ /* 0x002fc8000f8e0200 */
[--C-:B0-----:R-:W-:Y:S02]  /*00f0*/  IMAD R11, R11, UR6, R4.reuse ;  /* 0x000000060b0b7c24 */ /* 0x101fe4000f8e0204 */
[----:B---3--:R-:W-:-:S03]  /*0100*/  IMAD R2, R10, UR6, R4 ;  /* 0x000000060a027c24 */ /* 0x008fc6000f8e0204 */
[----:B------:R0:W-:Y:S01]  /*0110*/  STL.64 [R1+0x8], R10 ;  /* 0x0000080a01007387 */ /* 0x0001e20000100a00 */
[----:B-----5:R-:W-:Y:S01]  /*0120*/  IMAD R3, R13, UR7, R0 ;  /* 0x000000070d037c24 */ /* 0x020fe2000f8e0200 */
[----:B------:R-:W-:Y:S01]  /*0130*/  MOV R0, 0x0 ;  /* 0x0000000000007802 */ /* 0x000fe20000000f00 */
[----:B------:R-:W1:Y:S01]  /*0140*/  LDCU.64 UR6, c[0x4][0x8] ;  /* 0x01000100ff0677ac */ /* 0x000e620008000a00 */
[----:B------:R0:W-:Y:S02]  /*0150*/  STL.64 [R1], R12 ;  /* 0x0000000c01007387 */ /* 0x0001e40000100a00 */
[----:B------:R0:W2:Y:S02]  /*0160*/  LDC.64 R8, c[0x4][R0] ;  /* 0x0100000000087b82 */ /* 0x0000a40000000a00 */
[----:B------:R0:W-:Y:S01]  /*0170*/  STL.64 [R1+0x10], R2 ;  /* 0x0000100201007387 */ /* 0x0001e20000100a00 */
[----:B-1----:R-:W-:Y:S02]  /*0180*/  MOV R4, UR6 ;  /* 0x0000000600047c02 */ /* 0x002fe40008000f00 */
[----:B0-----:R-:W-:-:S07]  /*0190*/  MOV R5, UR7 ;  /* 0x0000000700057c02 */ /* 0x001fce0008000f00 */
[----:B------:R-:W-:-:S07]  /*01a0*/  LEPC R20, `(.L_x_0) ;  /* 0x000000001014794e */ /* 0x000fce0000000000 */
[----:B--2---:R-:W-:Y:S05]  /*01b0*/  CALL.ABS.NOINC R8 ;  /* 0x0000000008007343 */ /* 0x004fea0003c00000 */
.L_x_0:
[----:B------:R-:W-:Y:S05]  /*01c0*/  EXIT ;  /* 0x000000000000794d */ /* 0x000fea0003800000 */
.L_x_1:
[----:B------:R-:W-:-:S00]  /*01d0*/  BRA `(.L_x_1) ;  /* 0xfffffffc00fc7947 */ /* 0x000fc0000383ffff */
[----:B------:R-:W-:-:S00]  /*01e0*/  NOP ;  /* 0x0000000000007918 */ /* 0x000fc00000000000 */
        /* <DEDUP_REMOVED lines=9> */
.L_x_2:


//--------------------- .nv.global.init           --------------------------
	.section	.nv.global.init,"aw",@progbits
.nv.global.init:
	.type		$str,@object
	.size		$str,(.L_0 - $str)
$str:
        /*0000*/ 	.byte	0x62, 0x6c, 0x6f, 0x63, 0x6b, 0x20, 0x69, 0x64, 0x78, 0x3a, 0x20, 0x28, 0x25, 0x33, 0x64, 0x2c
        /*0010*/ 	.byte	0x20, 0x25, 0x33, 0x64, 0x2c, 0x20, 0x25, 0x33, 0x64, 0x29, 0x2c, 0x20, 0x74, 0x68, 0x72, 0x65
        /*0020*/ 	.byte	0x61, 0x64, 0x20, 0x69, 0x64, 0x78, 0x3a, 0x20, 0x25, 0x33, 0x64, 0x2c, 0x20, 0x63, 0x6f, 0x72
        /*0030*/ 	.byte	0x64, 0x3a, 0x20, 0x28, 0x25, 0x33, 0x64, 0x2c, 0x20, 0x25, 0x33, 0x64, 0x29, 0x0a, 0x00
.L_0:


//--------------------- .nv.shared.reserved.0     --------------------------
	.section	.nv.shared.reserved.0,"aw",@nobits
	.weak		__nv_reservedSMEM_offset_0_alias
	.size		__nv_reservedSMEM_offset_0_alias, 0, 64
	.other		__nv_reservedSMEM_offset_0_alias,@"STO_CUDA_RESERVED_SHARED STV_DEFAULT"
__nv_reservedSMEM_offset_0_alias:
	.zero		0
	.zero		64


//--------------------- .nv.constant0._Z17print_cord_kernelv --------------------------
	.section	.nv.constant0._Z17print_cord_kernelv,"a",@progbits
	.sectionflags	@""
	.align	4
.nv.constant0._Z17print_cord_kernelv:
	.zero		896


//--------------------- SYMBOLS --------------------------

	.type		.nv.reservedSmem.offset0,@object
	.size		.nv.reservedSmem.offset0,0x4
	.type		vprintf,@function
